//
// Generated by NVIDIA NVVM Compiler
//
// Compiler Build ID: CL-36424714
// Cuda compilation tools, release 13.0, V13.0.88
// Based on NVVM 20.0.0
//

.version 9.0
.target sm_100
.address_size 64

	// .globl	_Z14global_latencyPjiiS_S_
// _ZZ14global_latencyPjiiS_S_E8s_tvalue has been demoted
// _ZZ14global_latencyPjiiS_S_E7s_index has been demoted

.visible .entry _Z14global_latencyPjiiS_S_(
	.param .u64 .ptr .align 1 _Z14global_latencyPjiiS_S__param_0,
	.param .u32 _Z14global_latencyPjiiS_S__param_1,
	.param .u32 _Z14global_latencyPjiiS_S__param_2,
	.param .u64 .ptr .align 1 _Z14global_latencyPjiiS_S__param_3,
	.param .u64 .ptr .align 1 _Z14global_latencyPjiiS_S__param_4
)
{
	.reg .pred 	%p<8>;
	.reg .b32 	%r<124>;
	.reg .b64 	%rd<47>;
	// demoted variable
	.shared .align 4 .b8 _ZZ14global_latencyPjiiS_S_E8s_tvalue[1024];
	// demoted variable
	.shared .align 4 .b8 _ZZ14global_latencyPjiiS_S_E7s_index[1024];
	ld.param.u64 	%rd14, [_Z14global_latencyPjiiS_S__param_0];
	ld.param.u32 	%r27, [_Z14global_latencyPjiiS_S__param_1];
	ld.param.u32 	%r28, [_Z14global_latencyPjiiS_S__param_2];
	ld.param.u64 	%rd12, [_Z14global_latencyPjiiS_S__param_3];
	ld.param.u64 	%rd13, [_Z14global_latencyPjiiS_S__param_4];
	cvta.to.global.u64 	%rd1, %rd14;
	mov.b32 	%r110, 64;
	mov.u32 	%r30, _ZZ14global_latencyPjiiS_S_E7s_index;
	mov.u32 	%r33, _ZZ14global_latencyPjiiS_S_E8s_tvalue;
$L__BB0_1:
	add.s32 	%r31, %r30, %r110;
	mov.b32 	%r32, 0;
	st.shared.u32 	[%r31+-64], %r32;
	add.s32 	%r34, %r33, %r110;
	st.shared.u32 	[%r34+-64], %r32;
	st.shared.u32 	[%r31+-60], %r32;
	st.shared.u32 	[%r34+-60], %r32;
	st.shared.u32 	[%r31+-56], %r32;
	st.shared.u32 	[%r34+-56], %r32;
	st.shared.u32 	[%r31+-52], %r32;
	st.shared.u32 	[%r34+-52], %r32;
	st.shared.u32 	[%r31+-48], %r32;
	st.shared.u32 	[%r34+-48], %r32;
	st.shared.u32 	[%r31+-44], %r32;
	st.shared.u32 	[%r34+-44], %r32;
	st.shared.u32 	[%r31+-40], %r32;
	st.shared.u32 	[%r34+-40], %r32;
	st.shared.u32 	[%r31+-36], %r32;
	st.shared.u32 	[%r34+-36], %r32;
	st.shared.u32 	[%r31+-32], %r32;
	st.shared.u32 	[%r34+-32], %r32;
	st.shared.u32 	[%r31+-28], %r32;
	st.shared.u32 	[%r34+-28], %r32;
	st.shared.u32 	[%r31+-24], %r32;
	st.shared.u32 	[%r34+-24], %r32;
	st.shared.u32 	[%r31+-20], %r32;
	st.shared.u32 	[%r34+-20], %r32;
	st.shared.u32 	[%r31+-16], %r32;
	st.shared.u32 	[%r34+-16], %r32;
	st.shared.u32 	[%r31+-12], %r32;
	st.shared.u32 	[%r34+-12], %r32;
	st.shared.u32 	[%r31+-8], %r32;
	st.shared.u32 	[%r34+-8], %r32;
	st.shared.u32 	[%r31+-4], %r32;
	st.shared.u32 	[%r34+-4], %r32;
	st.shared.u32 	[%r31], %r32;
	st.shared.u32 	[%r34], %r32;
	st.shared.u32 	[%r31+4], %r32;
	st.shared.u32 	[%r34+4], %r32;
	st.shared.u32 	[%r31+8], %r32;
	st.shared.u32 	[%r34+8], %r32;
	st.shared.u32 	[%r31+12], %r32;
	st.shared.u32 	[%r34+12], %r32;
	st.shared.u32 	[%r31+16], %r32;
	st.shared.u32 	[%r34+16], %r32;
	st.shared.u32 	[%r31+20], %r32;
	st.shared.u32 	[%r34+20], %r32;
	st.shared.u32 	[%r31+24], %r32;
	st.shared.u32 	[%r34+24], %r32;
	st.shared.u32 	[%r31+28], %r32;
	st.shared.u32 	[%r34+28], %r32;
	st.shared.u32 	[%r31+32], %r32;
	st.shared.u32 	[%r34+32], %r32;
	st.shared.u32 	[%r31+36], %r32;
	st.shared.u32 	[%r34+36], %r32;
	st.shared.u32 	[%r31+40], %r32;
	st.shared.u32 	[%r34+40], %r32;
	st.shared.u32 	[%r31+44], %r32;
	st.shared.u32 	[%r34+44], %r32;
	st.shared.u32 	[%r31+48], %r32;
	st.shared.u32 	[%r34+48], %r32;
	st.shared.u32 	[%r31+52], %r32;
	st.shared.u32 	[%r34+52], %r32;
	st.shared.u32 	[%r31+56], %r32;
	st.shared.u32 	[%r34+56], %r32;
	st.shared.u32 	[%r31+60], %r32;
	st.shared.u32 	[%r34+60], %r32;
	add.s32 	%r110, %r110, 128;
	setp.eq.s32 	%p1, %r110, 1088;
	@%p1 bra 	$L__BB0_2;
	bra.uni 	$L__BB0_1;
$L__BB0_2:
	setp.gt.s32 	%p2, %r28, 0;
	mov.b32 	%r121, 0;
	mov.b64 	%rd44, 0;
	@%p2 bra 	$L__BB0_3;
	bra.uni 	$L__BB0_10;
$L__BB0_3:
	shl.b32 	%r38, %r28, 8;
	max.s32 	%r3, %r38, 1;
	setp.lt.s32 	%p3, %r38, 4;
	mov.b64 	%rd43, 0;
	mov.b32 	%r118, 0;
	mov.u32 	%r121, %r118;
	@%p3 bra 	$L__BB0_7;
	add.s32 	%r112, %r30, 8;
	add.s32 	%r111, %r33, 8;
	and.b32  	%r118, %r3, 2147483392;
	neg.s32 	%r113, %r118;
	mov.b32 	%r121, 0;
	mov.u32 	%r120, %r121;
$L__BB0_5:
	// begin inline asm
	mov.u64 	%rd17, %clock64;
	// end inline asm
	cvt.u32.u64 	%r45, %rd17;
	mul.wide.u32 	%rd25, %r120, 4;
	add.s64 	%rd26, %rd1, %rd25;
	ld.global.u32 	%r46, [%rd26];
	st.shared.u32 	[%r112+-8], %r46;
	add.s32 	%r47, %r46, %r121;
	// begin inline asm
	mov.u64 	%rd18, %clock64;
	// end inline asm
	cvt.u32.u64 	%r48, %rd18;
	sub.s32 	%r49, %r48, %r45;
	st.shared.u32 	[%r111+-8], %r49;
	// begin inline asm
	mov.u64 	%rd19, %clock64;
	// end inline asm
	cvt.u32.u64 	%r50, %rd19;
	mul.wide.u32 	%rd27, %r46, 4;
	add.s64 	%rd28, %rd1, %rd27;
	ld.global.u32 	%r51, [%rd28];
	st.shared.u32 	[%r112+-4], %r51;
	add.s32 	%r52, %r51, %r47;
	// begin inline asm
	mov.u64 	%rd20, %clock64;
	// end inline asm
	cvt.u32.u64 	%r53, %rd20;
	sub.s32 	%r54, %r53, %r50;
	st.shared.u32 	[%r111+-4], %r54;
	// begin inline asm
	mov.u64 	%rd21, %clock64;
	// end inline asm
	cvt.u32.u64 	%r55, %rd21;
	mul.wide.u32 	%rd29, %r51, 4;
	add.s64 	%rd30, %rd1, %rd29;
	ld.global.u32 	%r56, [%rd30];
	st.shared.u32 	[%r112], %r56;
	add.s32 	%r57, %r56, %r52;
	// begin inline asm
	mov.u64 	%rd22, %clock64;
	// end inline asm
	cvt.u32.u64 	%r58, %rd22;
	sub.s32 	%r59, %r58, %r55;
	st.shared.u32 	[%r111], %r59;
	// begin inline asm
	mov.u64 	%rd23, %clock64;
	// end inline asm
	cvt.u32.u64 	%r60, %rd23;
	mul.wide.u32 	%rd31, %r56, 4;
	add.s64 	%rd32, %rd1, %rd31;
	ld.global.u32 	%r120, [%rd32];
	st.shared.u32 	[%r112+4], %r120;
	add.s32 	%r121, %r120, %r57;
	// begin inline asm
	mov.u64 	%rd24, %clock64;
	// end inline asm
	cvt.u32.u64 	%r61, %rd24;
	sub.s32 	%r62, %r61, %r60;
	st.shared.u32 	[%r111+4], %r62;
	add.s32 	%r113, %r113, 4;
	add.s32 	%r112, %r112, 16;
	add.s32 	%r111, %r111, 16;
	setp.ne.s32 	%p4, %r113, 0;
	@%p4 bra 	$L__BB0_5;
	cvt.u64.u32 	%rd43, %r120;
$L__BB0_7:
	and.b32  	%r63, %r3, 1;
	setp.eq.b32 	%p5, %r63, 1;
	not.pred 	%p6, %p5;
	@%p6 bra 	$L__BB0_9;
	// begin inline asm
	mov.u64 	%rd33, %clock64;
	// end inline asm
	cvt.u32.u64 	%r64, %rd33;
	shl.b64 	%rd35, %rd43, 2;
	add.s64 	%rd36, %rd1, %rd35;
	ld.global.u32 	%r120, [%rd36];
	shl.b32 	%r65, %r118, 2;
	add.s32 	%r67, %r30, %r65;
	st.shared.u32 	[%r67], %r120;
	add.s32 	%r121, %r120, %r121;
	// begin inline asm
	mov.u64 	%rd34, %clock64;
	// end inline asm
	cvt.u32.u64 	%r68, %rd34;
	sub.s32 	%r69, %r68, %r64;
	add.s32 	%r71, %r33, %r65;
	st.shared.u32 	[%r71], %r69;
$L__BB0_9:
	cvt.u64.u32 	%rd44, %r120;
$L__BB0_10:
	mul.wide.s32 	%rd37, %r27, 4;
	add.s64 	%rd38, %rd1, %rd37;
	st.global.u32 	[%rd38], %r121;
	shl.b64 	%rd39, %rd44, 2;
	add.s64 	%rd40, %rd1, %rd39;
	ld.global.u32 	%r73, [%rd40];
	st.global.u32 	[%rd38+4], %r73;
	cvta.to.global.u64 	%rd41, %rd13;
	add.s64 	%rd46, %rd41, 32;
	cvta.to.global.u64 	%rd42, %rd12;
	add.s64 	%rd45, %rd42, 32;
	mov.b32 	%r123, 32;
$L__BB0_11:
	add.s32 	%r75, %r30, %r123;
	ld.shared.u32 	%r76, [%r75+-32];
	st.global.u32 	[%rd46+-32], %r76;
	add.s32 	%r78, %r33, %r123;
	ld.shared.u32 	%r79, [%r78+-32];
	st.global.u32 	[%rd45+-32], %r79;
	ld.shared.u32 	%r80, [%r75+-28];
	st.global.u32 	[%rd46+-28], %r80;
	ld.shared.u32 	%r81, [%r78+-28];
	st.global.u32 	[%rd45+-28], %r81;
	ld.shared.u32 	%r82, [%r75+-24];
	st.global.u32 	[%rd46+-24], %r82;
	ld.shared.u32 	%r83, [%r78+-24];
	st.global.u32 	[%rd45+-24], %r83;
	ld.shared.u32 	%r84, [%r75+-20];
	st.global.u32 	[%rd46+-20], %r84;
	ld.shared.u32 	%r85, [%r78+-20];
	st.global.u32 	[%rd45+-20], %r85;
	ld.shared.u32 	%r86, [%r75+-16];
	st.global.u32 	[%rd46+-16], %r86;
	ld.shared.u32 	%r87, [%r78+-16];
	st.global.u32 	[%rd45+-16], %r87;
	ld.shared.u32 	%r88, [%r75+-12];
	st.global.u32 	[%rd46+-12], %r88;
	ld.shared.u32 	%r89, [%r78+-12];
	st.global.u32 	[%rd45+-12], %r89;
	ld.shared.u32 	%r90, [%r75+-8];
	st.global.u32 	[%rd46+-8], %r90;
	ld.shared.u32 	%r91, [%r78+-8];
	st.global.u32 	[%rd45+-8], %r91;
	ld.shared.u32 	%r92, [%r75+-4];
	st.global.u32 	[%rd46+-4], %r92;
	ld.shared.u32 	%r93, [%r78+-4];
	st.global.u32 	[%rd45+-4], %r93;
	ld.shared.u32 	%r94, [%r75];
	st.global.u32 	[%rd46], %r94;
	ld.shared.u32 	%r95, [%r78];
	st.global.u32 	[%rd45], %r95;
	ld.shared.u32 	%r96, [%r75+4];
	st.global.u32 	[%rd46+4], %r96;
	ld.shared.u32 	%r97, [%r78+4];
	st.global.u32 	[%rd45+4], %r97;
	ld.shared.u32 	%r98, [%r75+8];
	st.global.u32 	[%rd46+8], %r98;
	ld.shared.u32 	%r99, [%r78+8];
	st.global.u32 	[%rd45+8], %r99;
	ld.shared.u32 	%r100, [%r75+12];
	st.global.u32 	[%rd46+12], %r100;
	ld.shared.u32 	%r101, [%r78+12];
	st.global.u32 	[%rd45+12], %r101;
	ld.shared.u32 	%r102, [%r75+16];
	st.global.u32 	[%rd46+16], %r102;
	ld.shared.u32 	%r103, [%r78+16];
	st.global.u32 	[%rd45+16], %r103;
	ld.shared.u32 	%r104, [%r75+20];
	st.global.u32 	[%rd46+20], %r104;
	ld.shared.u32 	%r105, [%r78+20];
	st.global.u32 	[%rd45+20], %r105;
	ld.shared.u32 	%r106, [%r75+24];
	st.global.u32 	[%rd46+24], %r106;
	ld.shared.u32 	%r107, [%r78+24];
	st.global.u32 	[%rd45+24], %r107;
	ld.shared.u32 	%r108, [%r75+28];
	st.global.u32 	[%rd46+28], %r108;
	ld.shared.u32 	%r109, [%r78+28];
	st.global.u32 	[%rd45+28], %r109;
	add.s32 	%r123, %r123, 64;
	add.s64 	%rd46, %rd46, 64;
	add.s64 	%rd45, %rd45, 64;
	setp.ne.s32 	%p7, %r123, 1056;
	@%p7 bra 	$L__BB0_11;
	ret;

}


// ===== COMPILED SASS (sm_100) =====

	.target	sm_100

	.elftype	@"ET_EXEC"


//--------------------- .note.nv.tkinfo           --------------------------
	.section	.note.nv.tkinfo,"",@"SHT_NOTE"
	.sectionflags	@"SHF_NOTE_NV_TKINFO"
	.tkinfo
        /*0018*/ 	.word	0x00000002
        /*0030*/ 	.string	""
        /*0030*/ 	.string	"ptxas"
        /*0030*/ 	.string	"Cuda compilation tools, release 13.0, V13.0.88"
        /*0030*/ 	.string	"Build cuda_13.0.r13.0/compiler.36424714_0"
        /*0030*/ 	.string	"-arch sm_100 -m 64 "



//--------------------- .note.nv.cuinfo           --------------------------
	.section	.note.nv.cuinfo,"",@"SHT_NOTE"
	.sectionflags	@"SHF_NOTE_NV_CUINFO"
        /*0018*/ 	.short	0x0002
        /*001a*/ 	.short	0x0064
        /*001c*/ 	.short	0x0082
	.zero		2


//--------------------- .nv.info                  --------------------------
	.section	.nv.info,"",@"SHT_CUDA_INFO"
	.align	4


	//----- nvinfo : EIATTR_REGCOUNT
	.align		4
        /*0000*/ 	.byte	0x04, 0x2f
        /*0002*/ 	.short	(.L_1 - .L_0)
	.align		4
.L_0:
        /*0004*/ 	.word	index@(_Z14global_latencyPjiiS_S_)
        /*0008*/ 	.word	0x00000020


	//----- nvinfo : EIATTR_FRAME_SIZE
	.align		4
.L_1:
        /*000c*/ 	.byte	0x04, 0x11
        /*000e*/ 	.short	(.L_3 - .L_2)
	.align		4
.L_2:
        /*0010*/ 	.word	index@(_Z14global_latencyPjiiS_S_)
        /*0014*/ 	.word	0x00000000


	//----- nvinfo : EIATTR_MIN_STACK_SIZE
	.align		4
.L_3:
        /*0018*/ 	.byte	0x04, 0x12
        /*001a*/ 	.short	(.L_5 - .L_4)
	.align		4
.L_4:
        /*001c*/ 	.word	index@(_Z14global_latencyPjiiS_S_)
        /*0020*/ 	.word	0x00000000
.L_5:


//--------------------- .nv.compat                --------------------------
	.section	.nv.compat,"",@"SHT_CUDA_COMPAT_INFO"
	.align	4
        /*0000*/ 	.byte	0x02, 0x09, 0x00, 0x00, 0x02, 0x02, 0x01, 0x00, 0x02, 0x05, 0x05, 0x00, 0x03, 0x07, 0x01, 0x01
        /*0010*/ 	.byte	0x02, 0x03, 0x00, 0x00, 0x02, 0x06, 0x01, 0x00, 0x04, 0x0b, 0x08, 0x00, 0x09, 0x00, 0x00, 0x00
        /*0020*/ 	.byte	0x00, 0x00, 0x00, 0x00


//--------------------- .nv.info._Z14global_latencyPjiiS_S_ --------------------------
	.section	.nv.info._Z14global_latencyPjiiS_S_,"",@"SHT_CUDA_INFO"
	.sectionflags	@""
	.align	4


	//----- nvinfo : EIATTR_CUDA_API_VERSION
	.align		4
        /*0000*/ 	.byte	0x04, 0x37
        /*0002*/ 	.short	(.L_7 - .L_6)
.L_6:
        /*0004*/ 	.word	0x00000082


	//----- nvinfo : EIATTR_KPARAM_INFO
	.align		4
.L_7:
        /*0008*/ 	.byte	0x04, 0x17
        /*000a*/ 	.short	(.L_9 - .L_8)
.L_8:
        /*000c*/ 	.word	0x00000000
        /*0010*/ 	.short	0x0004
        /*0012*/ 	.short	0x0018
        /*0014*/ 	.byte	0x00, 0xf5, 0x21, 0x00


	//----- nvinfo : EIATTR_KPARAM_INFO
	.align		4
.L_9:
        /*0018*/ 	.byte	0x04, 0x17
        /*001a*/ 	.short	(.L_11 - .L_10)
.L_10:
        /*001c*/ 	.word	0x00000000
        /*0020*/ 	.short	0x0003
        /*0022*/ 	.short	0x0010
        /*0024*/ 	.byte	0x00, 0xf5, 0x21, 0x00


	//----- nvinfo : EIATTR_KPARAM_INFO
	.align		4
.L_11:
        /*0028*/ 	.byte	0x04, 0x17
        /*002a*/ 	.short	(.L_13 - .L_12)
.L_12:
        /*002c*/ 	.word	0x00000000
        /*0030*/ 	.short	0x0002
        /*0032*/ 	.short	0x000c
        /*0034*/ 	.byte	0x00, 0xf0, 0x11, 0x00


	//----- nvinfo : EIATTR_KPARAM_INFO
	.align		4
.L_13:
        /*0038*/ 	.byte	0x04, 0x17
        /*003a*/ 	.short	(.L_15 - .L_14)
.L_14:
        /*003c*/ 	.word	0x00000000
        /*0040*/ 	.short	0x0001
        /*0042*/ 	.short	0x0008
        /*0044*/ 	.byte	0x00, 0xf0, 0x11, 0x00


	//----- nvinfo : EIATTR_KPARAM_INFO
	.align		4
.L_15:
        /*0048*/ 	.byte	0x04, 0x17
        /*004a*/ 	.short	(.L_17 - .L_16)
.L_16:
        /*004c*/ 	.word	0x00000000
        /*0050*/ 	.short	0x0000
        /*0052*/ 	.short	0x0000
        /*0054*/ 	.byte	0x00, 0xf5, 0x21, 0x00


	//----- nvinfo : EIATTR_SPARSE_MMA_MASK
	.align		4
.L_17:
        /*0058*/ 	.byte	0x03, 0x50
        /*005a*/ 	.short	0x0000


	//----- nvinfo : EIATTR_MAXREG_COUNT
	.align		4
        /*005c*/ 	.byte	0x03, 0x1b
        /*005e*/ 	.short	0x00ff


	//----- nvinfo : EIATTR_MERCURY_ISA_VERSION
	.align		4
        /*0060*/ 	.byte	0x03, 0x5f
        /*0062*/ 	.short	0x0101


	//----- nvinfo : EIATTR_VRC_CTA_INIT_COUNT
	.align		4
        /*0064*/ 	.byte	0x02, 0x4a
	.zero		1
	.zero		1


	//----- nvinfo : EIATTR_EXIT_INSTR_OFFSETS
	.align		4
        /*0068*/ 	.byte	0x04, 0x1c
        /*006a*/ 	.short	(.L_19 - .L_18)


	//   ....[0]....
.L_18:
        /*006c*/ 	.word	0x00000e00


	//----- nvinfo : EIATTR_CBANK_PARAM_SIZE
	.align		4
.L_19:
        /*0070*/ 	.byte	0x03, 0x19
        /*0072*/ 	.short	0x0020


	//----- nvinfo : EIATTR_PARAM_CBANK
	.align		4
        /*0074*/ 	.byte	0x04, 0x0a
        /*0076*/ 	.short	(.L_21 - .L_20)
	.align		4
.L_20:
        /*0078*/ 	.word	index@(.nv.constant0._Z14global_latencyPjiiS_S_)
        /*007c*/ 	.short	0x0380
        /*007e*/ 	.short	0x0020


	//----- nvinfo : EIATTR_SW_WAR
	.align		4
.L_21:
        /*0080*/ 	.byte	0x04, 0x36
        /*0082*/ 	.short	(.L_23 - .L_22)
.L_22:
        /*0084*/ 	.word	0x00000008
.L_23:


//--------------------- .nv.callgraph             --------------------------
	.section	.nv.callgraph,"",@"SHT_CUDA_CALLGRAPH"
	.align	4
	.sectionentsize	8
	.align		4
        /*0000*/ 	.word	0x00000000
	.align		4
        /*0004*/ 	.word	0xffffffff
	.align		4
        /*0008*/ 	.word	0x00000000
	.align		4
        /*000c*/ 	.word	0xfffffffe
	.align		4
        /*0010*/ 	.word	0x00000000
	.align		4
        /*0014*/ 	.word	0xfffffffd
	.align		4
        /*0018*/ 	.word	0x00000000
	.align		4
        /*001c*/ 	.word	0xfffffffc


//--------------------- .text._Z14global_latencyPjiiS_S_ --------------------------
	.section	.text._Z14global_latencyPjiiS_S_,"ax",@progbits
	.align	128
        .global         _Z14global_latencyPjiiS_S_
        .type           _Z14global_latencyPjiiS_S_,@function
        .size           _Z14global_latencyPjiiS_S_,(.L_x_7 - _Z14global_latencyPjiiS_S_)
        .other          _Z14global_latencyPjiiS_S_,@"STO_CUDA_ENTRY STV_DEFAULT"
_Z14global_latencyPjiiS_S_:
.text._Z14global_latencyPjiiS_S_:
[----:B------:R-:W-:Y:S08]  /*0000*/  LDC R1, c[0x0][0x37c] ;  /* 0x0000df00ff017b82 */ /* 0x000ff00000000800 */
[----:B------:R-:W0:Y:S01]  /*0010*/  S2UR UR7, SR_CgaCtaId ;  /* 0x00000000000779c3 */ /* 0x000e220000008800 */
[----:B------:R-:W-:Y:S01]  /*0020*/  UMOV UR4, 0x400 ;  /* 0x0000040000047882 */ /* 0x000fe20000000000 */
[----:B------:R-:W-:Y:S01]  /*0030*/  IMAD.MOV.U32 R0, RZ, RZ, 0x40 ;  /* 0x00000040ff007424 */ /* 0x000fe200078e00ff */
[----:B------:R-:W-:-:S02]  /*0040*/  UIADD3 UR5, UPT, UPT, UR4, 0x400, URZ ;  /* 0x0000040004057890 */ /* 0x000fc4000fffe0ff */
[----:B0-----:R-:W-:Y:S02]  /*0050*/  ULEA UR6, UR7, UR4, 0x18 ;  /* 0x0000000407067291 */ /* 0x001fe4000f8ec0ff */
[----:B------:R-:W-:-:S12]  /*0060*/  ULEA UR5, UR7, UR5, 0x18 ;  /* 0x0000000507057291 */ /* 0x000fd8000f8ec0ff */
.L_x_0:
[----:B------:R-:W-:Y:S04]  /*0070*/  STS [R0+UR5+-0x40], RZ ;  /* 0xffffc0ff00007988 */ /* 0x000fe80008000805 */
        /* <DEDUP_REMOVED lines=31> */
[----:B------:R-:W-:Y:S04]  /*0270*/  STS [R0+UR5], RZ ;  /* 0x000000ff00007988 */ /* 0x000fe80008000805 */
[----:B------:R-:W-:Y:S04]  /*0280*/  STS [R0+UR6], RZ ;  /* 0x000000ff00007988 */ /* 0x000fe80008000806 */
[----:B------:R-:W-:Y:S04]  /*0290*/  STS [R0+UR5+0x4], RZ ;  /* 0x000004ff00007988 */ /* 0x000fe80008000805 */
        /* <DEDUP_REMOVED lines=28> */
[----:B------:R0:W-:Y:S02]  /*0460*/  STS [R0+UR6+0x3c], RZ ;  /* 0x00003cff00007988 */ /* 0x0001e40008000806 */
[----:B0-----:R-:W-:-:S05]  /*0470*/  VIADD R0, R0, 0x80 ;  /* 0x0000008000007836 */ /* 0x001fca0000000000 */
[----:B------:R-:W-:-:S13]  /*0480*/  ISETP.NE.AND P0, PT, R0, 0x440, PT ;  /* 0x000004400000780c */ /* 0x000fda0003f05270 */
[----:B------:R-:W-:Y:S05]  /*0490*/  @P0 BRA `(.L_x_0) ;  /* 0xfffffff800f40947 */ /* 0x000fea000383ffff */
[----:B------:R-:W0:Y:S01]  /*04a0*/  LDCU UR4, c[0x0][0x38c] ;  /* 0x00007180ff0477ac */ /* 0x000e220008000800 */
[----:B------:R-:W-:Y:S01]  /*04b0*/  IMAD.MOV.U32 R4, RZ, RZ, RZ ;  /* 0x000000ffff047224 */ /* 0x000fe200078e00ff */
[----:B------:R-:W-:Y:S01]  /*04c0*/  CS2R R2, SRZ ;  /* 0x0000000000027805 */ /* 0x000fe2000001ff00 */
[----:B------:R-:W1:Y:S01]  /*04d0*/  LDCU.64 UR16, c[0x0][0x358] ;  /* 0x00006b00ff1077ac */ /* 0x000e620008000a00 */
[----:B0-----:R-:W-:-:S09]  /*04e0*/  UISETP.GT.AND UP0, UPT, UR4, URZ, UPT ;  /* 0x000000ff0400728c */ /* 0x001fd2000bf04270 */
[----:B-1----:R-:W-:Y:S05]  /*04f0*/  BRA.U !UP0, `(.L_x_1) ;  /* 0x0000000508287547 */ /* 0x002fea000b800000 */
[----:B------:R-:W-:Y:S01]  /*0500*/  USHF.L.U32 UR4, UR4, 0x8, URZ ;  /* 0x0000000804047899 */ /* 0x000fe200080006ff */
[----:B------:R-:W-:Y:S01]  /*0510*/  HFMA2 R4, -RZ, RZ, 0, 0 ;  /* 0x00000000ff047431 */ /* 0x000fe200000001ff */
[----:B------:R-:W-:Y:S02]  /*0520*/  CS2R R2, SRZ ;  /* 0x0000000000027805 */ /* 0x000fe4000001ff00 */
[----:B------:R-:W-:-:S04]  /*0530*/  UISETP.LT.AND UP0, UPT, UR4, 0x1, UPT ;  /* 0x000000010400788c */ /* 0x000fc8000bf01270 */
[----:B------:R-:W-:Y:S02]  /*0540*/  USEL UR7, UR4, 0x1, !UP0 ;  /* 0x0000000104077887 */ /* 0x000fe4000c000000 */
[----:B------:R-:W-:-:S03]  /*0550*/  UISETP.GE.AND UP0, UPT, UR4, 0x4, UPT ;  /* 0x000000040400788c */ /* 0x000fc6000bf06270 */
[----:B------:R-:W-:-:S06]  /*0560*/  UMOV UR4, URZ ;  /* 0x000000ff00047c82 */ /* 0x000fcc0008000000 */
[----:B------:R-:W-:Y:S05]  /*0570*/  BRA.U !UP0, `(.L_x_2) ;  /* 0x0000000108c07547 */ /* 0x000fea000b800000 */
[----:B------:R-:W0:Y:S01]  /*0580*/  LDC.64 R2, c[0x0][0x380] ;  /* 0x0000e000ff027b82 */ /* 0x000e220000000a00 */
[----:B------:R-:W-:Y:S01]  /*0590*/  ULOP3.LUT UR4, UR7, 0x7fffff00, URZ, 0xc0, !UPT ;  /* 0x7fffff0007047892 */ /* 0x000fe2000f8ec0ff */
[----:B------:R-:W-:Y:S01]  /*05a0*/  IMAD.MOV.U32 R4, RZ, RZ, RZ ;  /* 0x000000ffff047224 */ /* 0x000fe200078e00ff */
[----:B------:R-:W-:Y:S01]  /*05b0*/  UIADD3 UR8, UPT, UPT, UR5, 0x8, URZ ;  /* 0x0000000805087890 */ /* 0x000fe2000fffe0ff */
[----:B------:R-:W-:Y:S01]  /*05c0*/  IMAD.MOV.U32 R7, RZ, RZ, RZ ;  /* 0x000000ffff077224 */ /* 0x000fe200078e00ff */
[----:B------:R-:W-:Y:S02]  /*05d0*/  UIADD3 UR9, UPT, UPT, UR6, 0x8, URZ ;  /* 0x0000000806097890 */ /* 0x000fe4000fffe0ff */
[----:B------:R-:W-:-:S12]  /*05e0*/  UIADD3 UR10, UPT, UPT, -UR4, URZ, URZ ;  /* 0x000000ff040a7290 */ /* 0x000fd8000fffe1ff */
.L_x_3:
[----:B------:R-:W1:Y:S01]  /*05f0*/  S2UR UR11, SR_CLOCKLO ;  /* 0x00000000000b79c3 */ /* 0x000e620000005000 */
[----:B------:R-:W-:Y:S01]  /*0600*/  NOP ;  /* 0x0000000000007918 */ /* 0x000fe20000000000 */
[----:B0-2---:R-:W-:-:S05]  /*0610*/  IMAD.WIDE.U32 R6, R7, 0x4, R2 ;  /* 0x0000000407067825 */ /* 0x005fca00078e0002 */
[----:B------:R-:W2:Y:S04]  /*0620*/  LDG.E R5, desc[UR16][R6.64] ;  /* 0x0000001006057981 */ /* 0x000ea8000c1e1900 */
[----:B--2---:R-:W-:Y:S01]  /*0630*/  STS [UR8+-0x8], R5 ;  /* 0xfffff805ff007988 */ /* 0x004fe20008000808 */
[----:B------:R-:W-:-:S04]  /*0640*/  CS2R.32 R0, SR_CLOCKLO ;  /* 0x0000000000007805 */ /* 0x000fc80000005000 */
[----:B-1----:R-:W-:-:S05]  /*0650*/  IADD3 R0, PT, PT, R0, -UR11, RZ ;  /* 0x8000000b00007c10 */ /* 0x002fca000fffe0ff */
[----:B------:R0:W-:Y:S01]  /*0660*/  STS [UR9+-0x8], R0 ;  /* 0xfffff800ff007988 */ /* 0x0001e20008000809 */
[----:B------:R-:W1:Y:S01]  /*0670*/  S2UR UR11, SR_CLOCKLO ;  /* 0x00000000000b79c3 */ /* 0x000e620000005000 */
[----:B------:R-:W-:Y:S01]  /*0680*/  NOP ;  /* 0x0000000000007918 */ /* 0x000fe20000000000 */
[----:B------:R-:W-:-:S06]  /*0690*/  IMAD.WIDE.U32 R6, R5, 0x4, R2 ;  /* 0x0000000405067825 */ /* 0x000fcc00078e0002 */
[----:B------:R-:W2:Y:S04]  /*06a0*/  LDG.E R7, desc[UR16][R6.64] ;  /* 0x0000001006077981 */ /* 0x000ea8000c1e1900 */
[----:B--2---:R-:W-:Y:S01]  /*06b0*/  STS [UR8+-0x4], R7 ;  /* 0xfffffc07ff007988 */ /* 0x004fe20008000808 */
[----:B0-----:R-:W-:Y:S02]  /*06c0*/  IADD3 R0, PT, PT, R7, R5, R4 ;  /* 0x0000000507007210 */ /* 0x001fe40007ffe004 */
[----:B------:R-:W-:-:S05]  /*06d0*/  CS2R.32 R4, SR_CLOCKLO ;  /* 0x0000000000047805 */ /* 0x000fca0000005000 */
[----:B-1----:R-:W-:-:S05]  /*06e0*/  VIADD R4, R4, -UR11 ;  /* 0x8000000b04047c36 */ /* 0x002fca0008000000 */
[----:B------:R0:W-:Y:S01]  /*06f0*/  STS [UR9+-0x4], R4 ;  /* 0xfffffc04ff007988 */ /* 0x0001e20008000809 */
[----:B------:R-:W1:Y:S01]  /*0700*/  S2UR UR11, SR_CLOCKLO ;  /* 0x00000000000b79c3 */ /* 0x000e620000005000 */
[----:B------:R-:W-:Y:S01]  /*0710*/  NOP ;  /* 0x0000000000007918 */ /* 0x000fe20000000000 */
[----:B0-----:R-:W-:-:S06]  /*0720*/  IMAD.WIDE.U32 R4, R7, 0x4, R2 ;  /* 0x0000000407047825 */ /* 0x001fcc00078e0002 */
[----:B------:R-:W2:Y:S04]  /*0730*/  LDG.E R5, desc[UR16][R4.64] ;  /* 0x0000001004057981 */ /* 0x000ea8000c1e1900 */
[----:B--2---:R-:W-:Y:S01]  /*0740*/  STS [UR8], R5 ;  /* 0x00000005ff007988 */ /* 0x004fe20008000808 */
[----:B------:R-:W-:-:S05]  /*0750*/  CS2R.32 R4, SR_CLOCKLO ;  /* 0x0000000000047805 */ /* 0x000fca0000005000 */
[----:B-1----:R-:W-:-:S05]  /*0760*/  VIADD R4, R4, -UR11 ;  /* 0x8000000b04047c36 */ /* 0x002fca0008000000 */
[----:B------:R0:W-:Y:S01]  /*0770*/  STS [UR9], R4 ;  /* 0x00000004ff007988 */ /* 0x0001e20008000809 */
[----:B------:R-:W1:Y:S01]  /*0780*/  S2UR UR11, SR_CLOCKLO ;  /* 0x00000000000b79c3 */ /* 0x000e620000005000 */
[----:B------:R-:W-:Y:S01]  /*0790*/  NOP ;  /* 0x0000000000007918 */ /* 0x000fe20000000000 */
[----:B------:R-:W-:-:S06]  /*07a0*/  IMAD.WIDE.U32 R6, R5, 0x4, R2 ;  /* 0x0000000405067825 */ /* 0x000fcc00078e0002 */
[----:B------:R-:W2:Y:S04]  /*07b0*/  LDG.E R7, desc[UR16][R6.64] ;  /* 0x0000001006077981 */ /* 0x000ea8000c1e1900 */
[----:B--2---:R2:W-:Y:S01]  /*07c0*/  STS [UR8+0x4], R7 ;  /* 0x00000407ff007988 */ /* 0x0045e20008000808 */
[----:B0-----:R-:W-:Y:S02]  /*07d0*/  IADD3 R4, PT, PT, R7, R5, R0 ;  /* 0x0000000507047210 */ /* 0x001fe40007ffe000 */
[----:B------:R-:W-:Y:S01]  /*07e0*/  CS2R.32 R0, SR_CLOCKLO ;  /* 0x0000000000007805 */ /* 0x000fe20000005000 */
[----:B------:R-:W-:-:S03]  /*07f0*/  UIADD3 UR10, UPT, UPT, UR10, 0x4, URZ ;  /* 0x000000040a0a7890 */ /* 0x000fc6000fffe0ff */
[----:B-1----:R-:W-:Y:S01]  /*0800*/  IADD3 R0, PT, PT, R0, -UR11, RZ ;  /* 0x8000000b00007c10 */ /* 0x002fe2000fffe0ff */
[----:B------:R-:W-:Y:S02]  /*0810*/  UIADD3 UR8, UPT, UPT, UR8, 0x10, URZ ;  /* 0x0000001008087890 */ /* 0x000fe4000fffe0ff */
[----:B------:R-:W-:Y:S02]  /*0820*/  UISETP.NE.AND UP0, UPT, UR10, URZ, UPT ;  /* 0x000000ff0a00728c */ /* 0x000fe4000bf05270 */
[----:B------:R2:W-:Y:S01]  /*0830*/  STS [UR9+0x4], R0 ;  /* 0x00000400ff007988 */ /* 0x0005e20008000809 */
[----:B------:R-:W-:-:S06]  /*0840*/  UIADD3 UR9, UPT, UPT, UR9, 0x10, URZ ;  /* 0x0000001009097890 */ /* 0x000fcc000fffe0ff */
[----:B------:R-:W-:Y:S06]  /*0850*/  BRA.U UP0, `(.L_x_3) ;  /* 0xfffffffd00647547 */ /* 0x000fec000b83ffff */
[----:B------:R-:W-:Y:S02]  /*0860*/  IMAD.MOV.U32 R2, RZ, RZ, R7 ;  /* 0x000000ffff027224 */ /* 0x000fe400078e0007 */
[----:B------:R-:W-:-:S07]  /*0870*/  IMAD.MOV.U32 R3, RZ, RZ, RZ ;  /* 0x000000ffff037224 */ /* 0x000fce00078e00ff */
.L_x_2:
[----:B------:R-:W-:-:S04]  /*0880*/  ULOP3.LUT UR7, UR7, 0x1, URZ, 0xc0, !UPT ;  /* 0x0000000107077892 */ /* 0x000fc8000f8ec0ff */
[----:B------:R-:W-:-:S09]  /*0890*/  UISETP.NE.U32.AND UP0, UPT, UR7, 0x1, UPT ;  /* 0x000000010700788c */ /* 0x000fd2000bf05070 */
[----:B------:R-:W-:Y:S05]  /*08a0*/  BRA.U UP0, `(.L_x_4) ;  /* 0x0000000100347547 */ /* 0x000fea000b800000 */
[----:B------:R-:W0:Y:S01]  /*08b0*/  S2UR UR8, SR_CLOCKLO ;  /* 0x00000000000879c3 */ /* 0x000e220000005000 */
[----:B------:R-:W-:-:S07]  /*08c0*/  NOP ;  /* 0x0000000000007918 */ /* 0x000fce0000000000 */
[----:B--2---:R-:W1:Y:S02]  /*08d0*/  LDC.64 R6, c[0x0][0x380] ;  /* 0x0000e000ff067b82 */ /* 0x004e640000000a00 */
[----:B-1----:R-:W-:-:S04]  /*08e0*/  LEA R6, P0, R2, R6, 0x2 ;  /* 0x0000000602067211 */ /* 0x002fc800078010ff */
[----:B------:R-:W-:-:S06]  /*08f0*/  LEA.HI.X R7, R2, R7, R3, 0x2, P0 ;  /* 0x0000000702077211 */ /* 0x000fcc00000f1403 */
[----:B------:R-:W2:Y:S01]  /*0900*/  LDG.E R7, desc[UR16][R6.64] ;  /* 0x0000001006077981 */ /* 0x000ea2000c1e1900 */
[----:B------:R-:W-:-:S09]  /*0910*/  ULEA UR7, UR4, UR5, 0x2 ;  /* 0x0000000504077291 */ /* 0x000fd2000f8e10ff */
[----:B--2---:R1:W-:Y:S01]  /*0920*/  STS [UR7], R7 ;  /* 0x00000007ff007988 */ /* 0x0043e20008000807 */
[----:B------:R-:W-:Y:S02]  /*0930*/  IADD3 R4, PT, PT, R4, R7, RZ ;  /* 0x0000000704047210 */ /* 0x000fe40007ffe0ff */
[----:B------:R-:W-:Y:S01]  /*0940*/  CS2R.32 R0, SR_CLOCKLO ;  /* 0x0000000000007805 */ /* 0x000fe20000005000 */
[----:B------:R-:W-:-:S04]  /*0950*/  ULEA UR4, UR4, UR6, 0x2 ;  /* 0x0000000604047291 */ /* 0x000fc8000f8e10ff */
[----:B0-----:R-:W-:-:S05]  /*0960*/  VIADD R0, R0, -UR8 ;  /* 0x8000000800007c36 */ /* 0x001fca0008000000 */
[----:B------:R1:W-:Y:S03]  /*0970*/  STS [UR4], R0 ;  /* 0x00000000ff007988 */ /* 0x0003e60008000804 */
.L_x_4:
[----:B------:R-:W-:Y:S02]  /*0980*/  HFMA2 R3, -RZ, RZ, 0, 0 ;  /* 0x00000000ff037431 */ /* 0x000fe400000001ff */
[----:B------:R-:W-:-:S07]  /*0990*/  IMAD.MOV.U32 R2, RZ, RZ, R7 ;  /* 0x000000ffff027224 */ /* 0x000fce00078e0007 */
.L_x_1:
[----:B------:R-:W0:Y:S01]  /*09a0*/  LDC.64 R8, c[0x0][0x380] ;  /* 0x0000e000ff087b82 */ /* 0x000e220000000a00 */
[----:B------:R-:W3:Y:S07]  /*09b0*/  LDCU.128 UR12, c[0x0][0x390] ;  /* 0x00007200ff0c77ac */ /* 0x000eee0008000c00 */
[----:B------:R-:W4:Y:S08]  /*09c0*/  LDC R5, c[0x0][0x388] ;  /* 0x0000e200ff057b82 */ /* 0x000f300000000800 */
[----:B-12---:R-:W4:Y:S01]  /*09d0*/  LDC.64 R6, c[0x0][0x380] ;  /* 0x0000e000ff067b82 */ /* 0x006f220000000a00 */
[----:B0-----:R-:W-:-:S04]  /*09e0*/  LEA R8, P0, R2, R8, 0x2 ;  /* 0x0000000802087211 */ /* 0x001fc800078010ff */
[----:B------:R-:W-:Y:S01]  /*09f0*/  LEA.HI.X R9, R2, R9, R3, 0x2, P0 ;  /* 0x0000000902097211 */ /* 0x000fe200000f1403 */
[----:B----4-:R-:W-:-:S05]  /*0a00*/  IMAD.WIDE R6, R5, 0x4, R6 ;  /* 0x0000000405067825 */ /* 0x010fca00078e0206 */
[----:B------:R0:W-:Y:S04]  /*0a10*/  STG.E desc[UR16][R6.64], R4 ;  /* 0x0000000406007986 */ /* 0x0001e8000c101910 */
[----:B------:R-:W2:Y:S01]  /*0a20*/  LDG.E R9, desc[UR16][R8.64] ;  /* 0x0000001008097981 */ /* 0x000ea2000c1e1900 */
[----:B---3--:R-:W-:Y:S01]  /*0a30*/  UIADD3 UR8, UP0, UPT, UR14, 0x20, URZ ;  /* 0x000000200e087890 */ /* 0x008fe2000ff1e0ff */
[----:B------:R-:W-:Y:S01]  /*0a40*/  IMAD.MOV.U32 R0, RZ, RZ, 0x20 ;  /* 0x00000020ff007424 */ /* 0x000fe200078e00ff */
[----:B------:R-:W-:Y:S02]  /*0a50*/  UIADD3 UR4, UP1, UPT, UR12, 0x20, URZ ;  /* 0x000000200c047890 */ /* 0x000fe4000ff3e0ff */
[----:B------:R-:W-:Y:S02]  /*0a60*/  UIADD3.X UR9, UPT, UPT, URZ, UR15, URZ, UP0, !UPT ;  /* 0x0000000fff097290 */ /* 0x000fe400087fe4ff */
[----:B------:R-:W-:Y:S01]  /*0a70*/  UIADD3.X UR7, UPT, UPT, URZ, UR13, URZ, UP1, !UPT ;  /* 0x0000000dff077290 */ /* 0x000fe20008ffe4ff */
[----:B------:R-:W-:Y:S01]  /*0a80*/  IMAD.U32 R14, RZ, RZ, UR8 ;  /* 0x00000008ff0e7e24 */ /* 0x000fe2000f8e00ff */
[----:B------:R-:W-:-:S02]  /*0a90*/  MOV R12, UR4 ;  /* 0x00000004000c7c02 */ /* 0x000fc40008000f00 */
[----:B------:R-:W-:Y:S02]  /*0aa0*/  IMAD.U32 R15, RZ, RZ, UR9 ;  /* 0x00000009ff0f7e24 */ /* 0x000fe4000f8e00ff */
[----:B------:R-:W-:Y:S01]  /*0ab0*/  IMAD.U32 R13, RZ, RZ, UR7 ;  /* 0x00000007ff0d7e24 */ /* 0x000fe2000f8e00ff */
[----:B--2---:R0:W-:Y:S06]  /*0ac0*/  STG.E desc[UR16][R6.64+0x4], R9 ;  /* 0x0000040906007986 */ /* 0x0041ec000c101910 */
.L_x_5:
[----:B-1----:R-:W1:Y:S01]  /*0ad0*/  LDS.128 R20, [R0+UR5+-0x20] ;  /* 0xffffe00500147984 */ /* 0x002e620008000c00 */
[----:B------:R-:W-:Y:S01]  /*0ae0*/  MOV R28, R14 ;  /* 0x0000000e001c7202 */ /* 0x000fe20000000f00 */
[----:B------:R-:W-:Y:S01]  /*0af0*/  IMAD.MOV.U32 R29, RZ, RZ, R15 ;  /* 0x000000ffff1d7224 */ /* 0x000fe200078e000f */
[----:B------:R-:W-:Y:S01]  /*0b00*/  MOV R3, R13 ;  /* 0x0000000d00037202 */ /* 0x000fe20000000f00 */
[----:B------:R-:W2:Y:S01]  /*0b10*/  LDS.128 R24, [R0+UR6+-0x20] ;  /* 0xffffe00600187984 */ /* 0x000ea20008000c00 */
[----:B------:R-:W-:-:S03]  /*0b20*/  IMAD.MOV.U32 R2, RZ, RZ, R12 ;  /* 0x000000ffff027224 */ /* 0x000fc600078e000c */
[----:B0-----:R-:W0:Y:S04]  /*0b30*/  LDS.128 R4, [R0+UR5+-0x10] ;  /* 0xfffff00500047984 */ /* 0x001e280008000c00 */
[----:B------:R-:W3:Y:S04]  /*0b40*/  LDS.128 R8, [R0+UR6+-0x10] ;  /* 0xfffff00600087984 */ /* 0x000ee80008000c00 */
[----:B------:R-:W4:Y:S04]  /*0b50*/  LDS.128 R16, [R0+UR5] ;  /* 0x0000000500107984 */ /* 0x000f280008000c00 */
[----:B------:R-:W5:Y:S04]  /*0b60*/  LDS.128 R12, [R0+UR6] ;  /* 0x00000006000c7984 */ /* 0x000f680008000c00 */
[----:B-1----:R-:W-:Y:S04]  /*0b70*/  STG.E desc[UR16][R28.64+-0x20], R20 ;  /* 0xffffe0141c007986 */ /* 0x002fe8000c101910 */
[----:B--2---:R-:W-:Y:S04]  /*0b80*/  STG.E desc[UR16][R2.64+-0x20], R24 ;  /* 0xffffe01802007986 */ /* 0x004fe8000c101910 */
[----:B------:R-:W-:Y:S04]  /*0b90*/  STG.E desc[UR16][R28.64+-0x1c], R21 ;  /* 0xffffe4151c007986 */ /* 0x000fe8000c101910 */
[----:B------:R-:W-:Y:S04]  /*0ba0*/  STG.E desc[UR16][R2.64+-0x1c], R25 ;  /* 0xffffe41902007986 */ /* 0x000fe8000c101910 */
[----:B------:R-:W-:Y:S04]  /*0bb0*/  STG.E desc[UR16][R28.64+-0x18], R22 ;  /* 0xffffe8161c007986 */ /* 0x000fe8000c101910 */
[----:B------:R-:W-:Y:S04]  /*0bc0*/  STG.E desc[UR16][R2.64+-0x18], R26 ;  /* 0xffffe81a02007986 */ /* 0x000fe8000c101910 */
[----:B------:R-:W-:Y:S04]  /*0bd0*/  STG.E desc[UR16][R28.64+-0x14], R23 ;  /* 0xffffec171c007986 */ /* 0x000fe8000c101910 */
[----:B------:R-:W-:Y:S04]  /*0be0*/  STG.E desc[UR16][R2.64+-0x14], R27 ;  /* 0xffffec1b02007986 */ /* 0x000fe8000c101910 */
[----:B------:R-:W1:Y:S04]  /*0bf0*/  LDS.128 R20, [R0+UR5+0x10] ;  /* 0x0000100500147984 */ /* 0x000e680008000c00 */
[----:B------:R2:W1:Y:S04]  /*0c00*/  LDS.128 R24, [R0+UR6+0x10] ;  /* 0x0000100600187984 */ /* 0x0004680008000c00 */
[----:B0-----:R-:W-:Y:S04]  /*0c10*/  STG.E desc[UR16][R28.64+-0x10], R4 ;  /* 0xfffff0041c007986 */ /* 0x001fe8000c101910 */
[----:B---3--:R-:W-:Y:S01]  /*0c20*/  STG.E desc[UR16][R2.64+-0x10], R8 ;  /* 0xfffff00802007986 */ /* 0x008fe2000c101910 */
[----:B--2---:R-:W-:-:S03]  /*0c30*/  VIADD R0, R0, 0x40 ;  /* 0x0000004000007836 */ /* 0x004fc60000000000 */
[----:B------:R-:W-:Y:S02]  /*0c40*/  STG.E desc[UR16][R28.64+-0xc], R5 ;  /* 0xfffff4051c007986 */ /* 0x000fe4000c101910 */
[----:B------:R-:W-:Y:S02]  /*0c50*/  ISETP.NE.AND P0, PT, R0, 0x420, PT ;  /* 0x000004200000780c */ /* 0x000fe40003f05270 */
[----:B------:R-:W-:Y:S04]  /*0c60*/  STG.E desc[UR16][R2.64+-0xc], R9 ;  /* 0xfffff40902007986 */ /* 0x000fe8000c101910 */
[----:B------:R-:W-:Y:S04]  /*0c70*/  STG.E desc[UR16][R28.64+-0x8], R6 ;  /* 0xfffff8061c007986 */ /* 0x000fe8000c101910 */
[----:B------:R-:W-:Y:S04]  /*0c80*/  STG.E desc[UR16][R2.64+-0x8], R10 ;  /* 0xfffff80a02007986 */ /* 0x000fe8000c101910 */
[----:B------:R-:W-:Y:S04]  /*0c90*/  STG.E desc[UR16][R28.64+-0x4], R7 ;  /* 0xfffffc071c007986 */ /* 0x000fe8000c101910 */
[----:B------:R-:W-:Y:S04]  /*0ca0*/  STG.E desc[UR16][R2.64+-0x4], R11 ;  /* 0xfffffc0b02007986 */ /* 0x000fe8000c101910 */
[----:B----4-:R-:W-:Y:S04]  /*0cb0*/  STG.E desc[UR16][R28.64], R16 ;  /* 0x000000101c007986 */ /* 0x010fe8000c101910 */
[----:B-----5:R0:W-:Y:S04]  /*0cc0*/  STG.E desc[UR16][R2.64], R12 ;  /* 0x0000000c02007986 */ /* 0x0201e8000c101910 */
[----:B------:R-:W-:Y:S04]  /*0cd0*/  STG.E desc[UR16][R28.64+0x4], R17 ;  /* 0x000004111c007986 */ /* 0x000fe8000c101910 */
[----:B------:R2:W-:Y:S04]  /*0ce0*/  STG.E desc[UR16][R2.64+0x4], R13 ;  /* 0x0000040d02007986 */ /* 0x0005e8000c101910 */
[----:B------:R-:W-:Y:S01]  /*0cf0*/  STG.E desc[UR16][R28.64+0x8], R18 ;  /* 0x000008121c007986 */ /* 0x000fe2000c101910 */
[----:B0-----:R-:W-:-:S03]  /*0d00*/  IADD3 R12, P2, PT, R2, 0x40, RZ ;  /* 0x00000040020c7810 */ /* 0x001fc60007f5e0ff */
[----:B------:R0:W-:Y:S04]  /*0d10*/  STG.E desc[UR16][R2.64+0x8], R14 ;  /* 0x0000080e02007986 */ /* 0x0001e8000c101910 */
[----:B------:R-:W-:Y:S01]  /*0d20*/  STG.E desc[UR16][R28.64+0xc], R19 ;  /* 0x00000c131c007986 */ /* 0x000fe2000c101910 */
[----:B--2---:R-:W-:-:S03]  /*0d30*/  IADD3.X R13, PT, PT, RZ, R3, RZ, P2, !PT ;  /* 0x00000003ff0d7210 */ /* 0x004fc600017fe4ff */
[----:B------:R2:W-:Y:S04]  /*0d40*/  STG.E desc[UR16][R2.64+0xc], R15 ;  /* 0x00000c0f02007986 */ /* 0x0005e8000c101910 */
[----:B-1----:R1:W-:Y:S01]  /*0d50*/  STG.E desc[UR16][R28.64+0x10], R20 ;  /* 0x000010141c007986 */ /* 0x0023e2000c101910 */
[----:B0-----:R-:W-:-:S03]  /*0d60*/  IADD3 R14, P1, PT, R28, 0x40, RZ ;  /* 0x000000401c0e7810 */ /* 0x001fc60007f3e0ff */
[----:B------:R1:W-:Y:S04]  /*0d70*/  STG.E desc[UR16][R2.64+0x10], R24 ;  /* 0x0000101802007986 */ /* 0x0003e8000c101910 */
[----:B------:R1:W-:Y:S01]  /*0d80*/  STG.E desc[UR16][R28.64+0x14], R21 ;  /* 0x000014151c007986 */ /* 0x0003e2000c101910 */
[----:B--2---:R-:W-:-:S03]  /*0d90*/  IMAD.X R15, RZ, RZ, R29, P1 ;  /* 0x000000ffff0f7224 */ /* 0x004fc600008e061d */
[----:B------:R1:W-:Y:S04]  /*0da0*/  STG.E desc[UR16][R2.64+0x14], R25 ;  /* 0x0000141902007986 */ /* 0x0003e8000c101910 */
[----:B------:R1:W-:Y:S04]  /*0db0*/  STG.E desc[UR16][R28.64+0x18], R22 ;  /* 0x000018161c007986 */ /* 0x0003e8000c101910 */
[----:B------:R1:W-:Y:S04]  /*0dc0*/  STG.E desc[UR16][R2.64+0x18], R26 ;  /* 0x0000181a02007986 */ /* 0x0003e8000c101910 */
[----:B------:R1:W-:Y:S04]  /*0dd0*/  STG.E desc[UR16][R28.64+0x1c], R23 ;  /* 0x00001c171c007986 */ /* 0x0003e8000c101910 */
[----:B------:R1:W-:Y:S01]  /*0de0*/  STG.E desc[UR16][R2.64+0x1c], R27 ;  /* 0x00001c1b02007986 */ /* 0x0003e2000c101910 */
[----:B------:R-:W-:Y:S05]  /*0df0*/  @P0 BRA `(.L_x_5) ;  /* 0xfffffffc00340947 */ /* 0x000fea000383ffff */
[----:B------:R-:W-:Y:S05]  /*0e00*/  EXIT ;  /* 0x000000000000794d */ /* 0x000fea0003800000 */
.L_x_6:
[----:B------:R-:W-:-:S00]  /*0e10*/  BRA `(.L_x_6) ;  /* 0xfffffffc00fc7947 */ /* 0x000fc0000383ffff */
[----:B------:R-:W-:-:S00]  /*0e20*/  NOP ;  /* 0x0000000000007918 */ /* 0x000fc00000000000 */
        /* <DEDUP_REMOVED lines=13> */
.L_x_7:


//--------------------- .nv.shared._Z14global_latencyPjiiS_S_ --------------------------
	.section	.nv.shared._Z14global_latencyPjiiS_S_,"aw",@nobits
	.sectionflags	@""
	.align	4
.nv.shared._Z14global_latencyPjiiS_S_:
	.zero		3072


//--------------------- .nv.shared.reserved.0     --------------------------
	.section	.nv.shared.reserved.0,"aw",@nobits
	.weak		__nv_reservedSMEM_offset_0_alias
	.size		__nv_reservedSMEM_offset_0_alias, 0, 64
	.other		__nv_reservedSMEM_offset_0_alias,@"STO_CUDA_RESERVED_SHARED STV_DEFAULT"
__nv_reservedSMEM_offset_0_alias:
	.zero		0
	.zero		64


//--------------------- .nv.constant0._Z14global_latencyPjiiS_S_ --------------------------
	.section	.nv.constant0._Z14global_latencyPjiiS_S_,"a",@progbits
	.sectionflags	@""
	.align	4
.nv.constant0._Z14global_latencyPjiiS_S_:
	.zero		928


//--------------------- SYMBOLS --------------------------

	.type		.nv.reservedSmem.offset0,@object
	.size		.nv.reservedSmem.offset0,0x4
	.type		.nv.reservedSmem.cap,@object
	.size		.nv.reservedSmem.cap,0x4
